	.headerflags	@"EF_CUDA_TEXMODE_UNIFIED EF_CUDA_64BIT_ADDRESS EF_CUDA_ACCELERATORS EF_CUDA_SM90 EF_CUDA_VIRTUAL_SM(EF_CUDA_SM90)"
	.elftype	@"ET_EXEC"


//--------------------- .nv.info                  --------------------------
	.section	.nv.info,"",@"SHT_CUDA_INFO"
	.align	4


	//----- nvinfo : EIATTR_REGCOUNT
	.align		4
        /*0000*/ 	.byte	0x04, 0x2f
        /*0002*/ 	.short	(.L_3 - .L_2)
	.align		4
.L_2:
        /*0004*/ 	.word	index@(triton_poi_fused__native_batch_norm_legit_no_training_15)
        /*0008*/ 	.word	0x00000018


	//----- nvinfo : EIATTR_MIN_STACK_SIZE
	.align		4
.L_3:
        /*000c*/ 	.byte	0x04, 0x12
        /*000e*/ 	.short	(.L_5 - .L_4)
	.align		4
.L_4:
        /*0010*/ 	.word	index@(triton_poi_fused__native_batch_norm_legit_no_training_15)
        /*0014*/ 	.word	0x00000000


	//----- nvinfo : EIATTR_FRAME_SIZE
	.align		4
.L_5:
        /*0018*/ 	.byte	0x04, 0x11
        /*001a*/ 	.short	(.L_7 - .L_6)
	.align		4
.L_6:
        /*001c*/ 	.word	index@(triton_poi_fused__native_batch_norm_legit_no_training_15)
        /*0020*/ 	.word	0x00000000


	//----- nvinfo : EIATTR_MIN_STACK_SIZE
	.align		4
.L_7:
        /*0024*/ 	.byte	0x04, 0x12
        /*0026*/ 	.short	(.L_9 - .L_8)
	.align		4
.L_8:
        /*0028*/ 	.word	index@(triton_poi_fused__native_batch_norm_legit_no_training_15)
        /*002c*/ 	.word	0x00000000
.L_9:


//--------------------- .nv.info.triton_poi_fused__native_batch_norm_legit_no_training_15 --------------------------
	.section	.nv.info.triton_poi_fused__native_batch_norm_legit_no_training_15,"",@"SHT_CUDA_INFO"
	.sectionflags	@""
	.align	4


	//----- nvinfo : EIATTR_CUDA_API_VERSION
	.align		4
        /*0000*/ 	.byte	0x04, 0x37
        /*0002*/ 	.short	(.L_11 - .L_10)
.L_10:
        /*0004*/ 	.word	0x0000007c


	//----- nvinfo : EIATTR_KPARAM_INFO
	.align		4
.L_11:
        /*0008*/ 	.byte	0x04, 0x17
        /*000a*/ 	.short	(.L_13 - .L_12)
.L_12:
        /*000c*/ 	.word	0x00000000
        /*0010*/ 	.short	0x0006
        /*0012*/ 	.short	0x0030
        /*0014*/ 	.byte	0x00, 0xf0, 0x11, 0x00


	//----- nvinfo : EIATTR_KPARAM_INFO
	.align		4
.L_13:
        /*0018*/ 	.byte	0x04, 0x17
        /*001a*/ 	.short	(.L_15 - .L_14)
.L_14:
        /*001c*/ 	.word	0x00000000
        /*0020*/ 	.short	0x0005
        /*0022*/ 	.short	0x0028
        /*0024*/ 	.byte	0x00, 0xf4, 0x21, 0x00


	//----- nvinfo : EIATTR_KPARAM_INFO
	.align		4
.L_15:
        /*0028*/ 	.byte	0x04, 0x17
        /*002a*/ 	.short	(.L_17 - .L_16)
.L_16:
        /*002c*/ 	.word	0x00000000
        /*0030*/ 	.short	0x0004
        /*0032*/ 	.short	0x0020
        /*0034*/ 	.byte	0x00, 0xf4, 0x21, 0x00


	//----- nvinfo : EIATTR_KPARAM_INFO
	.align		4
.L_17:
        /*0038*/ 	.byte	0x04, 0x17
        /*003a*/ 	.short	(.L_19 - .L_18)
.L_18:
        /*003c*/ 	.word	0x00000000
        /*0040*/ 	.short	0x0003
        /*0042*/ 	.short	0x0018
        /*0044*/ 	.byte	0x00, 0xf4, 0x21, 0x00


	//----- nvinfo : EIATTR_KPARAM_INFO
	.align		4
.L_19:
        /*0048*/ 	.byte	0x04, 0x17
        /*004a*/ 	.short	(.L_21 - .L_20)
.L_20:
        /*004c*/ 	.word	0x00000000
        /*0050*/ 	.short	0x0002
        /*0052*/ 	.short	0x0010
        /*0054*/ 	.byte	0x00, 0xf4, 0x21, 0x00


	//----- nvinfo : EIATTR_KPARAM_INFO
	.align		4
.L_21:
        /*0058*/ 	.byte	0x04, 0x17
        /*005a*/ 	.short	(.L_23 - .L_22)
.L_22:
        /*005c*/ 	.word	0x00000000
        /*0060*/ 	.short	0x0001
        /*0062*/ 	.short	0x0008
        /*0064*/ 	.byte	0x00, 0xf4, 0x21, 0x00


	//----- nvinfo : EIATTR_KPARAM_INFO
	.align		4
.L_23:
        /*0068*/ 	.byte	0x04, 0x17
        /*006a*/ 	.short	(.L_25 - .L_24)
.L_24:
        /*006c*/ 	.word	0x00000000
        /*0070*/ 	.short	0x0000
        /*0072*/ 	.short	0x0000
        /*0074*/ 	.byte	0x00, 0xf4, 0x21, 0x00


	//----- nvinfo : EIATTR_SPARSE_MMA_MASK
	.align		4
.L_25:
        /*0078*/ 	.byte	0x03, 0x50
        /*007a*/ 	.short	0x0000


	//----- nvinfo : EIATTR_MAXREG_COUNT
	.align		4
        /*007c*/ 	.byte	0x03, 0x1b
        /*007e*/ 	.short	0x00ff


	//----- nvinfo : EIATTR_EXIT_INSTR_OFFSETS
	.align		4
        /*0080*/ 	.byte	0x04, 0x1c
        /*0082*/ 	.short	(.L_27 - .L_26)


	//   ....[0]....
.L_26:
        /*0084*/ 	.word	0x000003e0


	//   ....[1]....
        /*0088*/ 	.word	0x00000400


	//----- nvinfo : EIATTR_REQNTID
	.align		4
.L_27:
        /*008c*/ 	.byte	0x04, 0x10
        /*008e*/ 	.short	(.L_29 - .L_28)
.L_28:
        /*0090*/ 	.word	0x00000100
        /*0094*/ 	.word	0x00000001
        /*0098*/ 	.word	0x00000001


	//----- nvinfo : EIATTR_CBANK_PARAM_SIZE
	.align		4
.L_29:
        /*009c*/ 	.byte	0x03, 0x19
        /*009e*/ 	.short	0x0034


	//----- nvinfo : EIATTR_PARAM_CBANK
	.align		4
        /*00a0*/ 	.byte	0x04, 0x0a
        /*00a2*/ 	.short	(.L_31 - .L_30)
	.align		4
.L_30:
        /*00a4*/ 	.word	index@(.nv.constant0.triton_poi_fused__native_batch_norm_legit_no_training_15)
        /*00a8*/ 	.short	0x0210
        /*00aa*/ 	.short	0x0034


	//----- nvinfo : EIATTR_SW_WAR
	.align		4
.L_31:
        /*00ac*/ 	.byte	0x04, 0x36
        /*00ae*/ 	.short	(.L_33 - .L_32)
.L_32:
        /*00b0*/ 	.word	0x00000008
.L_33:


//--------------------- .nv.callgraph             --------------------------
	.section	.nv.callgraph,"",@"SHT_CUDA_CALLGRAPH"
	.align	4
	.sectionentsize	8
	.align		4
        /*0000*/ 	.word	0x00000000
	.align		4
        /*0004*/ 	.word	0xffffffff
	.align		4
        /*0008*/ 	.word	0x00000000
	.align		4
        /*000c*/ 	.word	0xfffffffe
	.align		4
        /*0010*/ 	.word	0x00000000
	.align		4
        /*0014*/ 	.word	0xfffffffd
	.align		4
        /*0018*/ 	.word	0x00000000
	.align		4
        /*001c*/ 	.word	0xfffffffc


//--------------------- .nv.constant4             --------------------------
	.section	.nv.constant4,"a",@progbits
	.align	8
	.align		8
.nv.constant4:
        /*0000*/ 	.dword	_$_str
	.align		8
        /*0008*/ 	.dword	_$_str_$_2


//--------------------- .text.triton_poi_fused__native_batch_norm_legit_no_training_15 --------------------------
	.section	.text.triton_poi_fused__native_batch_norm_legit_no_training_15,"ax",@progbits
	.align	128
        .global         triton_poi_fused__native_batch_norm_legit_no_training_15
        .type           triton_poi_fused__native_batch_norm_legit_no_training_15,@function
        .size           triton_poi_fused__native_batch_norm_legit_no_training_15,(.L_x_1 - triton_poi_fused__native_batch_norm_legit_no_training_15)
        .other          triton_poi_fused__native_batch_norm_legit_no_training_15,@"STO_CUDA_ENTRY STV_DEFAULT"
triton_poi_fused__native_batch_norm_legit_no_training_15:
.text.triton_poi_fused__native_batch_norm_legit_no_training_15:
[----:B------:R-:W0:Y:S01]  /*0000*/  LDC R1, c[0x0][0x28] ;  /* 0x00000a00ff017b82 */ /* 0x000e220000000800 */
[----:B------:R-:W1:Y:S01]  /*0010*/  S2R R0, SR_TID.X ;  /* 0x0000000000007919 */ /* 0x000e620000002100 */
[----:B------:R-:W-:-:S06]  /*0020*/  HFMA2.MMA R2, -RZ, RZ, 0, 0 ;  /* 0x00000000ff027435 */ /* 0x000fcc00000001ff */
[----:B------:R-:W2:Y:S01]  /*0030*/  LDC.64 R10, c[0x0][0x220] ;  /* 0x00008800ff0a7b82 */ /* 0x000ea20000000a00 */
[----:B------:R-:W-:Y:S01]  /*0040*/  ULDC.64 UR4, c[0x0][0x208] ;  /* 0x0000820000047ab9 */ /* 0x000fe20000000a00 */
[----:B------:R-:W3:Y:S06]  /*0050*/  S2R R3, SR_CTAID.X ;  /* 0x0000000000037919 */ /* 0x000eec0000002500 */
[----:B------:R-:W4:Y:S08]  /*0060*/  LDC.64 R14, c[0x0][0x210] ;  /* 0x00008400ff0e7b82 */ /* 0x000f300000000a00 */
[----:B------:R-:W5:Y:S08]  /*0070*/  LDC.64 R16, c[0x0][0x218] ;  /* 0x00008600ff107b82 */ /* 0x000f700000000a00 */
[----:B------:R-:W5:Y:S01]  /*0080*/  LDC.64 R18, c[0x0][0x228] ;  /* 0x00008a00ff127b82 */ /* 0x000f620000000a00 */
[----:B-1----:R-:W-:-:S07]  /*0090*/  SHF.L.U32 R0, R0, 0x1, RZ ;  /* 0x0000000100007819 */ /* 0x002fce00000006ff */
[----:B------:R-:W1:Y:S01]  /*00a0*/  LDC.64 R20, c[0x0][0x230] ;  /* 0x00008c00ff147b82 */ /* 0x000e620000000a00 */
[----:B------:R-:W-:-:S04]  /*00b0*/  LOP3.LUT R0, R0, 0x1fe, RZ, 0xc0, !PT ;  /* 0x000001fe00007812 */ /* 0x000fc800078ec0ff */
[----:B---3--:R-:W-:-:S04]  /*00c0*/  LEA R3, R3, R0, 0x9 ;  /* 0x0000000003037211 */ /* 0x008fc800078e48ff */
[C---:B------:R-:W-:Y:S01]  /*00d0*/  ISETP.GE.AND P4, PT, R3.reuse, 0x2d800, PT ;  /* 0x0002d8000300780c */ /* 0x040fe20003f86270 */
[----:B------:R-:W-:-:S05]  /*00e0*/  IMAD.HI R0, R3, -0x4bf4bf4b, R2 ;  /* 0xb40b40b503007827 */ /* 0x000fca00078e0202 */
[----:B------:R-:W-:-:S04]  /*00f0*/  SHF.R.U32.HI R5, RZ, 0x1f, R0 ;  /* 0x0000001fff057819 */ /* 0x000fc80000011600 */
[----:B------:R-:W-:-:S05]  /*0100*/  LEA.HI.SX32 R5, R0, R5, 0x17 ;  /* 0x0000000500057211 */ /* 0x000fca00078fbaff */
[----:B------:R-:W-:Y:S01]  /*0110*/  IMAD R13, R5, -0x2d8, R3 ;  /* 0xfffffd28050d7824 */ /* 0x000fe200078e0203 */
[----:B------:R-:W-:-:S03]  /*0120*/  CS2R R4, SRZ ;  /* 0x0000000000047805 */ /* 0x000fc6000001ff00 */
[----:B--2---:R-:W-:-:S05]  /*0130*/  IMAD.WIDE R10, R13, 0x4, R10 ;  /* 0x000000040d0a7825 */ /* 0x004fca00078e020a */
[----:B------:R2:W3:Y:S01]  /*0140*/  @!P4 LDG.E.EL.64 R4, desc[UR4][R10.64] ;  /* 0x000000040a04c981 */ /* 0x0004e2000c2e1b00 */
[----:B------:R-:W-:Y:S02]  /*0150*/  CS2R R6, SRZ ;  /* 0x0000000000067805 */ /* 0x000fe4000001ff00 */
[----:B------:R-:W-:Y:S01]  /*0160*/  CS2R R8, SRZ ;  /* 0x0000000000087805 */ /* 0x000fe2000001ff00 */
[----:B----4-:R-:W-:-:S04]  /*0170*/  IMAD.WIDE R14, R3, 0x4, R14 ;  /* 0x00000004030e7825 */ /* 0x010fc800078e020e */
[C---:B-----5:R-:W-:Y:S01]  /*0180*/  IMAD.WIDE R16, R13.reuse, 0x4, R16 ;  /* 0x000000040d107825 */ /* 0x060fe200078e0210 */
[----:B------:R-:W4:Y:S01]  /*0190*/  @!P4 LDG.E.64 R6, desc[UR4][R14.64] ;  /* 0x000000040e06c981 */ /* 0x000f22000c1e1b00 */
[----:B--2---:R-:W-:Y:S02]  /*01a0*/  CS2R R10, SRZ ;  /* 0x00000000000a7805 */ /* 0x004fe4000001ff00 */
[C---:B0-----:R-:W-:Y:S01]  /*01b0*/  IMAD.WIDE R18, R13.reuse, 0x4, R18 ;  /* 0x000000040d127825 */ /* 0x041fe200078e0212 */
[----:B------:R0:W4:Y:S03]  /*01c0*/  @!P4 LDG.E.EL.64 R8, desc[UR4][R16.64] ;  /* 0x000000041008c981 */ /* 0x000126000c2e1b00 */
[----:B-1----:R-:W-:Y:S01]  /*01d0*/  IMAD.WIDE R20, R13, 0x4, R20 ;  /* 0x000000040d147825 */ /* 0x002fe200078e0214 */
[----:B------:R-:W-:-:S04]  /*01e0*/  CS2R R12, SRZ ;  /* 0x00000000000c7805 */ /* 0x000fc8000001ff00 */
[----:B------:R-:W2:Y:S04]  /*01f0*/  @!P4 LDG.E.EL.64 R10, desc[UR4][R20.64] ;  /* 0x00000004140ac981 */ /* 0x000ea8000c2e1b00 */
[----:B------:R-:W2:Y:S01]  /*0200*/  @!P4 LDG.E.EL.64 R12, desc[UR4][R18.64] ;  /* 0x00000004120cc981 */ /* 0x000ea2000c2e1b00 */
[----:B0-----:R-:W-:Y:S01]  /*0210*/  MOV R17, 0x3e800000 ;  /* 0x3e80000000117802 */ /* 0x001fe20000000f00 */
[----:B---3--:R-:W-:Y:S01]  /*0220*/  FADD R4, R4, 9.9999997473787516356e-06 ;  /* 0x3727c5ac04047421 */ /* 0x008fe20000000000 */
[----:B------:R-:W-:-:S03]  /*0230*/  FADD R0, R5, 9.9999997473787516356e-06 ;  /* 0x3727c5ac05007421 */ /* 0x000fc60000000000 */
[----:B------:R0:W1:Y:S08]  /*0240*/  MUFU.SQRT R2, R4 ;  /* 0x0000000400027308 */ /* 0x0000700000002000 */
[----:B------:R-:W3:Y:S01]  /*0250*/  MUFU.SQRT R14, R0 ;  /* 0x00000000000e7308 */ /* 0x000ee20000002000 */
[----:B0-----:R-:W0:Y:S01]  /*0260*/  LDC.64 R4, c[0x0][0x238] ;  /* 0x00008e00ff047b82 */ /* 0x001e220000000a00 */
[----:B-1----:R-:W-:-:S02]  /*0270*/  FSETP.GT.AND P0, PT, R2, 8.50705917302346158658e+37, PT ;  /* 0x7e8000000200780b */ /* 0x002fc40003f04000 */
[----:B------:R-:W-:Y:S02]  /*0280*/  FSETP.GEU.AND P2, PT, R2, 1.175494350822287508e-38, PT ;  /* 0x008000000200780b */ /* 0x000fe40003f4e000 */
[C---:B---3--:R-:W-:Y:S02]  /*0290*/  FSETP.GT.AND P1, PT, R14.reuse, 8.50705917302346158658e+37, PT ;  /* 0x7e8000000e00780b */ /* 0x048fe40003f24000 */
[----:B------:R-:W-:-:S07]  /*02a0*/  FSETP.GEU.AND P3, PT, R14, 1.175494350822287508e-38, PT ;  /* 0x008000000e00780b */ /* 0x000fce0003f6e000 */
[----:B------:R-:W-:-:S04]  /*02b0*/  @P0 FMUL R2, R2, 0.25 ;  /* 0x3e80000002020820 */ /* 0x000fc80000400000 */
[----:B------:R-:W-:Y:S01]  /*02c0*/  @!P2 FMUL R2, R2, 16777216 ;  /* 0x4b8000000202a820 */ /* 0x000fe20000400000 */
[----:B------:R-:W-:-:S04]  /*02d0*/  @P1 FMUL R14, R14, 0.25 ;  /* 0x3e8000000e0e1820 */ /* 0x000fc80000400000 */
[----:B------:R-:W-:Y:S01]  /*02e0*/  @!P3 FMUL R14, R14, 16777216 ;  /* 0x4b8000000e0eb820 */ /* 0x000fe20000400000 */
[----:B------:R-:W1:Y:S01]  /*02f0*/  MUFU.RCP R2, R2 ;  /* 0x0000000200027308 */ /* 0x000e620000001000 */
[----:B------:R-:W-:-:S07]  /*0300*/  FSEL R15, R17, 1, P0 ;  /* 0x3f800000110f7808 */ /* 0x000fce0000000000 */
[----:B------:R-:W3:Y:S01]  /*0310*/  MUFU.RCP R14, R14 ;  /* 0x0000000e000e7308 */ /* 0x000ee20000001000 */
[----:B------:R-:W-:Y:S01]  /*0320*/  FSEL R17, R17, 1, P1 ;  /* 0x3f80000011117808 */ /* 0x000fe20000800000 */
[----:B------:R-:W-:-:S04]  /*0330*/  @!P2 FMUL R15, R15, 16777216 ;  /* 0x4b8000000f0fa820 */ /* 0x000fc80000400000 */
[----:B------:R-:W-:Y:S01]  /*0340*/  @!P3 FMUL R17, R17, 16777216 ;  /* 0x4b8000001111b820 */ /* 0x000fe20000400000 */
[----:B----4-:R-:W-:Y:S01]  /*0350*/  FADD R7, -R9, R7 ;  /* 0x0000000709077221 */ /* 0x010fe20000000100 */
[----:B------:R-:W-:Y:S01]  /*0360*/  FADD R6, -R8, R6 ;  /* 0x0000000608067221 */ /* 0x000fe20000000100 */
[----:B-1----:R-:W-:Y:S01]  /*0370*/  FMUL R15, R2, R15 ;  /* 0x0000000f020f7220 */ /* 0x002fe20000400000 */
[----:B---3--:R-:W-:-:S03]  /*0380*/  FMUL R0, R14, R17 ;  /* 0x000000110e007220 */ /* 0x008fc60000400000 */
[----:B------:R-:W-:Y:S01]  /*0390*/  FMUL R15, R6, R15 ;  /* 0x0000000f060f7220 */ /* 0x000fe20000400000 */
[----:B------:R-:W-:Y:S01]  /*03a0*/  FMUL R0, R7, R0 ;  /* 0x0000000007007220 */ /* 0x000fe20000400000 */
[----:B0-----:R-:W-:-:S04]  /*03b0*/  IMAD.WIDE R4, R3, 0x4, R4 ;  /* 0x0000000403047825 */ /* 0x001fc800078e0204 */
[----:B--2---:R-:W-:Y:S01]  /*03c0*/  FFMA R10, R15, R12, R10 ;  /* 0x0000000c0f0a7223 */ /* 0x004fe2000000000a */
[----:B------:R-:W-:Y:S01]  /*03d0*/  FFMA R11, R0, R13, R11 ;  /* 0x0000000d000b7223 */ /* 0x000fe2000000000b */
[----:B------:R-:W-:Y:S06]  /*03e0*/  @P4 EXIT ;  /* 0x000000000000494d */ /* 0x000fec0003800000 */
[----:B------:R-:W-:Y:S01]  /*03f0*/  STG.E.64 desc[UR4][R4.64], R10 ;  /* 0x0000000a04007986 */ /* 0x000fe2000c101b04 */
[----:B------:R-:W-:Y:S05]  /*0400*/  EXIT ;  /* 0x000000000000794d */ /* 0x000fea0003800000 */
.L_x_0:
[----:B------:R-:W-:-:S00]  /*0410*/  BRA `(.L_x_0) ;  /* 0xfffffffc00fc7947 */ /* 0x000fc0000383ffff */
[----:B------:R-:W-:-:S00]  /*0420*/  NOP ;  /* 0x0000000000007918 */ /* 0x000fc00000000000 */
        /* <DEDUP_REMOVED lines=13> */
.L_x_1:


//--------------------- .nv.global.init           --------------------------
	.section	.nv.global.init,"aw",@progbits
.nv.global.init:
	.type		_$_str,@object
	.size		_$_str,(_$_str_$_2 - _$_str)
_$_str:
        /*0000*/ 	.byte	0x5f, 0x5f, 0x43, 0x55, 0x44, 0x41, 0x5f, 0x46, 0x54, 0x5a, 0x00
	.type		_$_str_$_2,@object
	.size		_$_str_$_2,(.L_1 - _$_str_$_2)
_$_str_$_2:
        /*000b*/ 	.byte	0x5f, 0x5f, 0x43, 0x55, 0x44, 0x41, 0x5f, 0x50, 0x52, 0x45, 0x43, 0x5f, 0x53, 0x51, 0x52, 0x54
        /*001b*/ 	.byte	0x00
.L_1:


//--------------------- .nv.constant0.triton_poi_fused__native_batch_norm_legit_no_training_15 --------------------------
	.section	.nv.constant0.triton_poi_fused__native_batch_norm_legit_no_training_15,"a",@progbits
	.sectionflags	@""
	.align	4
.nv.constant0.triton_poi_fused__native_batch_norm_legit_no_training_15:
	.zero		580
